//
// Generated by NVIDIA NVVM Compiler
//
// Compiler Build ID: CL-36424714
// Cuda compilation tools, release 13.0, V13.0.88
// Based on NVVM 20.0.0
//

.version 9.0
.target sm_100
.address_size 64

	// .globl	_Z12setup_kernelP17curandStateXORWOWm
.global .align 4 .b8 precalc_xorwow_matrix[102400];
.global .align 4 .b8 precalc_xorwow_offset_matrix[102400];
.global .align 4 .b8 mrg32k3aM1[2304];
.global .align 4 .b8 mrg32k3aM2[2304];
.global .align 4 .b8 mrg32k3aM1SubSeq[2016];
.global .align 4 .b8 mrg32k3aM2SubSeq[2016];
.global .align 4 .b8 mrg32k3aM1Seq[2304];
.global .align 4 .b8 mrg32k3aM2Seq[2304];
.const .align 8 .b8 __cr_lgamma_table[72];

.visible .entry _Z12setup_kernelP17curandStateXORWOWm(
	.param .u64 .ptr .align 1 _Z12setup_kernelP17curandStateXORWOWm_param_0,
	.param .u64 _Z12setup_kernelP17curandStateXORWOWm_param_1
)
{
	.reg .pred 	%p<24>;
	.reg .b32 	%r<413>;
	.reg .b64 	%rd<19>;

	ld.param.u64 	%rd8, [_Z12setup_kernelP17curandStateXORWOWm_param_0];
	ld.param.u64 	%rd9, [_Z12setup_kernelP17curandStateXORWOWm_param_1];
	cvta.to.global.u64 	%rd10, %rd8;
	mov.u32 	%r182, %ctaid.x;
	mov.u32 	%r183, %ntid.x;
	mov.u32 	%r184, %tid.x;
	mad.lo.s32 	%r185, %r182, %r183, %r184;
	cvt.s64.s32 	%rd18, %r185;
	mul.wide.s32 	%rd11, %r185, 48;
	add.s64 	%rd2, %rd10, %rd11;
	cvt.u32.u64 	%r186, %rd9;
	xor.b32  	%r187, %r186, -1429050551;
	mul.lo.s32 	%r188, %r187, 1099087573;
	{ .reg .b32 tmp; mov.b64 {tmp, %r189}, %rd9; }
	xor.b32  	%r190, %r189, -136515619;
	mul.lo.s32 	%r191, %r190, -1703105765;
	add.s32 	%r192, %r188, %r191;
	add.s32 	%r193, %r192, 6615241;
	add.s32 	%r194, %r188, 123456789;
	st.global.v2.u32 	[%rd2], {%r193, %r194};
	xor.b32  	%r195, %r188, 362436069;
	add.s32 	%r196, %r191, 521288629;
	st.global.v2.u32 	[%rd2+8], {%r195, %r196};
	xor.b32  	%r197, %r191, 88675123;
	add.s32 	%r198, %r188, 5783321;
	st.global.v2.u32 	[%rd2+16], {%r197, %r198};
	setp.eq.s32 	%p1, %r185, 0;
	@%p1 bra 	$L__BB0_42;
	mov.b32 	%r319, 0;
$L__BB0_2:
	and.b64  	%rd4, %rd18, 3;
	setp.eq.s64 	%p2, %rd4, 0;
	@%p2 bra 	$L__BB0_41;
	mul.wide.u32 	%rd12, %r319, 3200;
	mov.u64 	%rd13, precalc_xorwow_matrix;
	add.s64 	%rd5, %rd13, %rd12;
	cvt.u32.u64 	%r2, %rd4;
	mov.b32 	%r320, 0;
$L__BB0_4:
	mov.b32 	%r333, 0;
	mov.u32 	%r334, %r333;
	mov.u32 	%r335, %r333;
	mov.u32 	%r336, %r333;
	mov.u32 	%r337, %r333;
	mov.u32 	%r326, %r333;
$L__BB0_5:
	mul.wide.u32 	%rd14, %r326, 4;
	add.s64 	%rd15, %rd2, %rd14;
	ld.global.u32 	%r10, [%rd15+4];
	shl.b32 	%r11, %r326, 5;
	mov.b32 	%r332, 0;
$L__BB0_6:
	.pragma "nounroll";
	shr.u32 	%r203, %r10, %r332;
	and.b32  	%r204, %r203, 1;
	setp.eq.b32 	%p3, %r204, 1;
	not.pred 	%p4, %p3;
	add.s32 	%r205, %r11, %r332;
	mul.lo.s32 	%r206, %r205, 5;
	mul.wide.u32 	%rd16, %r206, 4;
	add.s64 	%rd6, %rd5, %rd16;
	@%p4 bra 	$L__BB0_8;
	ld.global.u32 	%r207, [%rd6];
	xor.b32  	%r337, %r337, %r207;
	ld.global.u32 	%r208, [%rd6+4];
	xor.b32  	%r336, %r336, %r208;
	ld.global.u32 	%r209, [%rd6+8];
	xor.b32  	%r335, %r335, %r209;
	ld.global.u32 	%r210, [%rd6+12];
	xor.b32  	%r334, %r334, %r210;
	ld.global.u32 	%r211, [%rd6+16];
	xor.b32  	%r333, %r333, %r211;
$L__BB0_8:
	and.b32  	%r213, %r203, 2;
	setp.eq.s32 	%p5, %r213, 0;
	@%p5 bra 	$L__BB0_10;
	ld.global.u32 	%r214, [%rd6+20];
	xor.b32  	%r337, %r337, %r214;
	ld.global.u32 	%r215, [%rd6+24];
	xor.b32  	%r336, %r336, %r215;
	ld.global.u32 	%r216, [%rd6+28];
	xor.b32  	%r335, %r335, %r216;
	ld.global.u32 	%r217, [%rd6+32];
	xor.b32  	%r334, %r334, %r217;
	ld.global.u32 	%r218, [%rd6+36];
	xor.b32  	%r333, %r333, %r218;
$L__BB0_10:
	and.b32  	%r220, %r203, 4;
	setp.eq.s32 	%p6, %r220, 0;
	@%p6 bra 	$L__BB0_12;
	ld.global.u32 	%r221, [%rd6+40];
	xor.b32  	%r337, %r337, %r221;
	ld.global.u32 	%r222, [%rd6+44];
	xor.b32  	%r336, %r336, %r222;
	ld.global.u32 	%r223, [%rd6+48];
	xor.b32  	%r335, %r335, %r223;
	ld.global.u32 	%r224, [%rd6+52];
	xor.b32  	%r334, %r334, %r224;
	ld.global.u32 	%r225, [%rd6+56];
	xor.b32  	%r333, %r333, %r225;
$L__BB0_12:
	and.b32  	%r227, %r203, 8;
	setp.eq.s32 	%p7, %r227, 0;
	@%p7 bra 	$L__BB0_14;
	ld.global.u32 	%r228, [%rd6+60];
	xor.b32  	%r337, %r337, %r228;
	ld.global.u32 	%r229, [%rd6+64];
	xor.b32  	%r336, %r336, %r229;
	ld.global.u32 	%r230, [%rd6+68];
	xor.b32  	%r335, %r335, %r230;
	ld.global.u32 	%r231, [%rd6+72];
	xor.b32  	%r334, %r334, %r231;
	ld.global.u32 	%r232, [%rd6+76];
	xor.b32  	%r333, %r333, %r232;
$L__BB0_14:
	and.b32  	%r234, %r203, 16;
	setp.eq.s32 	%p8, %r234, 0;
	@%p8 bra 	$L__BB0_16;
	ld.global.u32 	%r235, [%rd6+80];
	xor.b32  	%r337, %r337, %r235;
	ld.global.u32 	%r236, [%rd6+84];
	xor.b32  	%r336, %r336, %r236;
	ld.global.u32 	%r237, [%rd6+88];
	xor.b32  	%r335, %r335, %r237;
	ld.global.u32 	%r238, [%rd6+92];
	xor.b32  	%r334, %r334, %r238;
	ld.global.u32 	%r239, [%rd6+96];
	xor.b32  	%r333, %r333, %r239;
$L__BB0_16:
	and.b32  	%r241, %r203, 32;
	setp.eq.s32 	%p9, %r241, 0;
	@%p9 bra 	$L__BB0_18;
	ld.global.u32 	%r242, [%rd6+100];
	xor.b32  	%r337, %r337, %r242;
	ld.global.u32 	%r243, [%rd6+104];
	xor.b32  	%r336, %r336, %r243;
	ld.global.u32 	%r244, [%rd6+108];
	xor.b32  	%r335, %r335, %r244;
	ld.global.u32 	%r245, [%rd6+112];
	xor.b32  	%r334, %r334, %r245;
	ld.global.u32 	%r246, [%rd6+116];
	xor.b32  	%r333, %r333, %r246;
$L__BB0_18:
	and.b32  	%r248, %r203, 64;
	setp.eq.s32 	%p10, %r248, 0;
	@%p10 bra 	$L__BB0_20;
	ld.global.u32 	%r249, [%rd6+120];
	xor.b32  	%r337, %r337, %r249;
	ld.global.u32 	%r250, [%rd6+124];
	xor.b32  	%r336, %r336, %r250;
	ld.global.u32 	%r251, [%rd6+128];
	xor.b32  	%r335, %r335, %r251;
	ld.global.u32 	%r252, [%rd6+132];
	xor.b32  	%r334, %r334, %r252;
	ld.global.u32 	%r253, [%rd6+136];
	xor.b32  	%r333, %r333, %r253;
$L__BB0_20:
	and.b32  	%r255, %r203, 128;
	setp.eq.s32 	%p11, %r255, 0;
	@%p11 bra 	$L__BB0_22;
	ld.global.u32 	%r256, [%rd6+140];
	xor.b32  	%r337, %r337, %r256;
	ld.global.u32 	%r257, [%rd6+144];
	xor.b32  	%r336, %r336, %r257;
	ld.global.u32 	%r258, [%rd6+148];
	xor.b32  	%r335, %r335, %r258;
	ld.global.u32 	%r259, [%rd6+152];
	xor.b32  	%r334, %r334, %r259;
	ld.global.u32 	%r260, [%rd6+156];
	xor.b32  	%r333, %r333, %r260;
$L__BB0_22:
	and.b32  	%r262, %r203, 256;
	setp.eq.s32 	%p12, %r262, 0;
	@%p12 bra 	$L__BB0_24;
	ld.global.u32 	%r263, [%rd6+160];
	xor.b32  	%r337, %r337, %r263;
	ld.global.u32 	%r264, [%rd6+164];
	xor.b32  	%r336, %r336, %r264;
	ld.global.u32 	%r265, [%rd6+168];
	xor.b32  	%r335, %r335, %r265;
	ld.global.u32 	%r266, [%rd6+172];
	xor.b32  	%r334, %r334, %r266;
	ld.global.u32 	%r267, [%rd6+176];
	xor.b32  	%r333, %r333, %r267;
$L__BB0_24:
	and.b32  	%r269, %r203, 512;
	setp.eq.s32 	%p13, %r269, 0;
	@%p13 bra 	$L__BB0_26;
	ld.global.u32 	%r270, [%rd6+180];
	xor.b32  	%r337, %r337, %r270;
	ld.global.u32 	%r271, [%rd6+184];
	xor.b32  	%r336, %r336, %r271;
	ld.global.u32 	%r272, [%rd6+188];
	xor.b32  	%r335, %r335, %r272;
	ld.global.u32 	%r273, [%rd6+192];
	xor.b32  	%r334, %r334, %r273;
	ld.global.u32 	%r274, [%rd6+196];
	xor.b32  	%r333, %r333, %r274;
$L__BB0_26:
	and.b32  	%r276, %r203, 1024;
	setp.eq.s32 	%p14, %r276, 0;
	@%p14 bra 	$L__BB0_28;
	ld.global.u32 	%r277, [%rd6+200];
	xor.b32  	%r337, %r337, %r277;
	ld.global.u32 	%r278, [%rd6+204];
	xor.b32  	%r336, %r336, %r278;
	ld.global.u32 	%r279, [%rd6+208];
	xor.b32  	%r335, %r335, %r279;
	ld.global.u32 	%r280, [%rd6+212];
	xor.b32  	%r334, %r334, %r280;
	ld.global.u32 	%r281, [%rd6+216];
	xor.b32  	%r333, %r333, %r281;
$L__BB0_28:
	and.b32  	%r283, %r203, 2048;
	setp.eq.s32 	%p15, %r283, 0;
	@%p15 bra 	$L__BB0_30;
	ld.global.u32 	%r284, [%rd6+220];
	xor.b32  	%r337, %r337, %r284;
	ld.global.u32 	%r285, [%rd6+224];
	xor.b32  	%r336, %r336, %r285;
	ld.global.u32 	%r286, [%rd6+228];
	xor.b32  	%r335, %r335, %r286;
	ld.global.u32 	%r287, [%rd6+232];
	xor.b32  	%r334, %r334, %r287;
	ld.global.u32 	%r288, [%rd6+236];
	xor.b32  	%r333, %r333, %r288;
$L__BB0_30:
	and.b32  	%r290, %r203, 4096;
	setp.eq.s32 	%p16, %r290, 0;
	@%p16 bra 	$L__BB0_32;
	ld.global.u32 	%r291, [%rd6+240];
	xor.b32  	%r337, %r337, %r291;
	ld.global.u32 	%r292, [%rd6+244];
	xor.b32  	%r336, %r336, %r292;
	ld.global.u32 	%r293, [%rd6+248];
	xor.b32  	%r335, %r335, %r293;
	ld.global.u32 	%r294, [%rd6+252];
	xor.b32  	%r334, %r334, %r294;
	ld.global.u32 	%r295, [%rd6+256];
	xor.b32  	%r333, %r333, %r295;
$L__BB0_32:
	and.b32  	%r297, %r203, 8192;
	setp.eq.s32 	%p17, %r297, 0;
	@%p17 bra 	$L__BB0_34;
	ld.global.u32 	%r298, [%rd6+260];
	xor.b32  	%r337, %r337, %r298;
	ld.global.u32 	%r299, [%rd6+264];
	xor.b32  	%r336, %r336, %r299;
	ld.global.u32 	%r300, [%rd6+268];
	xor.b32  	%r335, %r335, %r300;
	ld.global.u32 	%r301, [%rd6+272];
	xor.b32  	%r334, %r334, %r301;
	ld.global.u32 	%r302, [%rd6+276];
	xor.b32  	%r333, %r333, %r302;
$L__BB0_34:
	and.b32  	%r304, %r203, 16384;
	setp.eq.s32 	%p18, %r304, 0;
	@%p18 bra 	$L__BB0_36;
	ld.global.u32 	%r305, [%rd6+280];
	xor.b32  	%r337, %r337, %r305;
	ld.global.u32 	%r306, [%rd6+284];
	xor.b32  	%r336, %r336, %r306;
	ld.global.u32 	%r307, [%rd6+288];
	xor.b32  	%r335, %r335, %r307;
	ld.global.u32 	%r308, [%rd6+292];
	xor.b32  	%r334, %r334, %r308;
	ld.global.u32 	%r309, [%rd6+296];
	xor.b32  	%r333, %r333, %r309;
$L__BB0_36:
	and.b32  	%r311, %r203, 32768;
	setp.eq.s32 	%p19, %r311, 0;
	@%p19 bra 	$L__BB0_38;
	ld.global.u32 	%r312, [%rd6+300];
	xor.b32  	%r337, %r337, %r312;
	ld.global.u32 	%r313, [%rd6+304];
	xor.b32  	%r336, %r336, %r313;
	ld.global.u32 	%r314, [%rd6+308];
	xor.b32  	%r335, %r335, %r314;
	ld.global.u32 	%r315, [%rd6+312];
	xor.b32  	%r334, %r334, %r315;
	ld.global.u32 	%r316, [%rd6+316];
	xor.b32  	%r333, %r333, %r316;
$L__BB0_38:
	add.s32 	%r332, %r332, 16;
	setp.ne.s32 	%p20, %r332, 32;
	@%p20 bra 	$L__BB0_6;
	mad.lo.s32 	%r317, %r326, -31, %r11;
	add.s32 	%r326, %r317, 1;
	setp.ne.s32 	%p21, %r326, 5;
	@%p21 bra 	$L__BB0_5;
	st.global.u32 	[%rd2+4], %r337;
	st.global.u32 	[%rd2+8], %r336;
	st.global.u32 	[%rd2+12], %r335;
	st.global.u32 	[%rd2+16], %r334;
	st.global.u32 	[%rd2+20], %r333;
	add.s32 	%r320, %r320, 1;
	setp.lt.u32 	%p22, %r320, %r2;
	@%p22 bra 	$L__BB0_4;
$L__BB0_41:
	shr.u64 	%rd7, %rd18, 2;
	add.s32 	%r319, %r319, 1;
	setp.gt.u64 	%p23, %rd18, 3;
	mov.u64 	%rd18, %rd7;
	@%p23 bra 	$L__BB0_2;
$L__BB0_42:
	mov.b32 	%r318, 0;
	st.global.v2.u32 	[%rd2+24], {%r318, %r318};
	st.global.u32 	[%rd2+32], %r318;
	mov.b64 	%rd17, 0;
	st.global.u64 	[%rd2+40], %rd17;
	ret;

}
	// .globl	_Z15generate_kernelPfP17curandStateXORWOWi
.visible .entry _Z15generate_kernelPfP17curandStateXORWOWi(
	.param .u64 .ptr .align 1 _Z15generate_kernelPfP17curandStateXORWOWi_param_0,
	.param .u64 .ptr .align 1 _Z15generate_kernelPfP17curandStateXORWOWi_param_1,
	.param .u32 _Z15generate_kernelPfP17curandStateXORWOWi_param_2
)
{
	.reg .pred 	%p<2>;
	.reg .b32 	%r<23>;
	.reg .b32 	%f<4>;
	.reg .b64 	%rd<9>;
	.reg .b64 	%fd<2>;

	ld.param.u64 	%rd1, [_Z15generate_kernelPfP17curandStateXORWOWi_param_0];
	ld.param.u64 	%rd2, [_Z15generate_kernelPfP17curandStateXORWOWi_param_1];
	ld.param.u32 	%r2, [_Z15generate_kernelPfP17curandStateXORWOWi_param_2];
	mov.u32 	%r3, %ctaid.x;
	mov.u32 	%r4, %ntid.x;
	mov.u32 	%r5, %tid.x;
	mad.lo.s32 	%r1, %r3, %r4, %r5;
	setp.ge.s32 	%p1, %r1, %r2;
	@%p1 bra 	$L__BB1_2;
	cvta.to.global.u64 	%rd3, %rd2;
	cvta.to.global.u64 	%rd4, %rd1;
	mul.wide.s32 	%rd5, %r1, 48;
	add.s64 	%rd6, %rd3, %rd5;
	ld.global.v2.u32 	{%r6, %r7}, [%rd6];
	ld.global.v2.u32 	{%r8, %r9}, [%rd6+8];
	ld.global.v2.u32 	{%r10, %r11}, [%rd6+16];
	ld.global.v2.u32 	{%r12, %r13}, [%rd6+24];
	ld.global.f32 	%f1, [%rd6+32];
	ld.global.f64 	%fd1, [%rd6+40];
	shr.u32 	%r14, %r7, 2;
	xor.b32  	%r15, %r14, %r7;
	shl.b32 	%r16, %r11, 4;
	shl.b32 	%r17, %r15, 1;
	xor.b32  	%r18, %r16, %r17;
	xor.b32  	%r19, %r18, %r11;
	xor.b32  	%r20, %r19, %r15;
	add.s32 	%r21, %r6, 362437;
	add.s32 	%r22, %r20, %r21;
	cvt.rn.f32.u32 	%f2, %r22;
	fma.rn.f32 	%f3, %f2, 0f2F800000, 0f2F000000;
	mul.wide.s32 	%rd7, %r1, 4;
	add.s64 	%rd8, %rd4, %rd7;
	st.global.f32 	[%rd8], %f3;
	st.global.v2.u32 	[%rd6], {%r21, %r8};
	st.global.v2.u32 	[%rd6+8], {%r9, %r10};
	st.global.v2.u32 	[%rd6+16], {%r11, %r20};
	st.global.v2.u32 	[%rd6+24], {%r12, %r13};
	st.global.f32 	[%rd6+32], %f1;
	st.global.f64 	[%rd6+40], %fd1;
$L__BB1_2:
	ret;

}


// ===== COMPILED SASS (sm_100) =====

	.target	sm_100

	.elftype	@"ET_EXEC"


//--------------------- .note.nv.tkinfo           --------------------------
	.section	.note.nv.tkinfo,"",@"SHT_NOTE"
	.sectionflags	@"SHF_NOTE_NV_TKINFO"
	.tkinfo
        /*0018*/ 	.word	0x00000002
        /*0030*/ 	.string	""
        /*0030*/ 	.string	"ptxas"
        /*0030*/ 	.string	"Cuda compilation tools, release 13.0, V13.0.88"
        /*0030*/ 	.string	"Build cuda_13.0.r13.0/compiler.36424714_0"
        /*0030*/ 	.string	"-arch sm_100 -m 64 "



//--------------------- .note.nv.cuinfo           --------------------------
	.section	.note.nv.cuinfo,"",@"SHT_NOTE"
	.sectionflags	@"SHF_NOTE_NV_CUINFO"
        /*0018*/ 	.short	0x0002
        /*001a*/ 	.short	0x0064
        /*001c*/ 	.short	0x0082
	.zero		2


//--------------------- .nv.info                  --------------------------
	.section	.nv.info,"",@"SHT_CUDA_INFO"
	.align	4


	//----- nvinfo : EIATTR_REGCOUNT
	.align		4
        /*0000*/ 	.byte	0x04, 0x2f
        /*0002*/ 	.short	(.L_10 - .L_9)
	.align		4
.L_9:
        /*0004*/ 	.word	index@(_Z12setup_kernelP17curandStateXORWOWm)
        /*0008*/ 	.word	0x0000001f


	//----- nvinfo : EIATTR_FRAME_SIZE
	.align		4
.L_10:
        /*000c*/ 	.byte	0x04, 0x11
        /*000e*/ 	.short	(.L_12 - .L_11)
	.align		4
.L_11:
        /*0010*/ 	.word	index@(_Z12setup_kernelP17curandStateXORWOWm)
        /*0014*/ 	.word	0x00000000


	//----- nvinfo : EIATTR_REGCOUNT
	.align		4
.L_12:
        /*0018*/ 	.byte	0x04, 0x2f
        /*001a*/ 	.short	(.L_14 - .L_13)
	.align		4
.L_13:
        /*001c*/ 	.word	index@(_Z15generate_kernelPfP17curandStateXORWOWi)
        /*0020*/ 	.word	0x0000001a


	//----- nvinfo : EIATTR_FRAME_SIZE
	.align		4
.L_14:
        /*0024*/ 	.byte	0x04, 0x11
        /*0026*/ 	.short	(.L_16 - .L_15)
	.align		4
.L_15:
        /*0028*/ 	.word	index@(_Z15generate_kernelPfP17curandStateXORWOWi)
        /*002c*/ 	.word	0x00000000


	//----- nvinfo : EIATTR_MIN_STACK_SIZE
	.align		4
.L_16:
        /*0030*/ 	.byte	0x04, 0x12
        /*0032*/ 	.short	(.L_18 - .L_17)
	.align		4
.L_17:
        /*0034*/ 	.word	index@(_Z15generate_kernelPfP17curandStateXORWOWi)
        /*0038*/ 	.word	0x00000000


	//----- nvinfo : EIATTR_MIN_STACK_SIZE
	.align		4
.L_18:
        /*003c*/ 	.byte	0x04, 0x12
        /*003e*/ 	.short	(.L_20 - .L_19)
	.align		4
.L_19:
        /*0040*/ 	.word	index@(_Z12setup_kernelP17curandStateXORWOWm)
        /*0044*/ 	.word	0x00000000
.L_20:


//--------------------- .nv.compat                --------------------------
	.section	.nv.compat,"",@"SHT_CUDA_COMPAT_INFO"
	.align	4
        /*0000*/ 	.byte	0x02, 0x09, 0x00, 0x00, 0x02, 0x02, 0x01, 0x00, 0x02, 0x05, 0x05, 0x00, 0x03, 0x07, 0x01, 0x01
        /*0010*/ 	.byte	0x02, 0x03, 0x00, 0x00, 0x02, 0x06, 0x01, 0x00, 0x04, 0x0b, 0x08, 0x00, 0x09, 0x00, 0x00, 0x00
        /*0020*/ 	.byte	0x00, 0x00, 0x00, 0x00


//--------------------- .nv.info._Z15generate_kernelPfP17curandStateXORWOWi --------------------------
	.section	.nv.info._Z15generate_kernelPfP17curandStateXORWOWi,"",@"SHT_CUDA_INFO"
	.sectionflags	@""
	.align	4


	//----- nvinfo : EIATTR_CUDA_API_VERSION
	.align		4
        /*0000*/ 	.byte	0x04, 0x37
        /*0002*/ 	.short	(.L_22 - .L_21)
.L_21:
        /*0004*/ 	.word	0x00000082


	//----- nvinfo : EIATTR_KPARAM_INFO
	.align		4
.L_22:
        /*0008*/ 	.byte	0x04, 0x17
        /*000a*/ 	.short	(.L_24 - .L_23)
.L_23:
        /*000c*/ 	.word	0x00000000
        /*0010*/ 	.short	0x0002
        /*0012*/ 	.short	0x0010
        /*0014*/ 	.byte	0x00, 0xf0, 0x11, 0x00


	//----- nvinfo : EIATTR_KPARAM_INFO
	.align		4
.L_24:
        /*0018*/ 	.byte	0x04, 0x17
        /*001a*/ 	.short	(.L_26 - .L_25)
.L_25:
        /*001c*/ 	.word	0x00000000
        /*0020*/ 	.short	0x0001
        /*0022*/ 	.short	0x0008
        /*0024*/ 	.byte	0x00, 0xf5, 0x21, 0x00


	//----- nvinfo : EIATTR_KPARAM_INFO
	.align		4
.L_26:
        /*0028*/ 	.byte	0x04, 0x17
        /*002a*/ 	.short	(.L_28 - .L_27)
.L_27:
        /*002c*/ 	.word	0x00000000
        /*0030*/ 	.short	0x0000
        /*0032*/ 	.short	0x0000
        /*0034*/ 	.byte	0x00, 0xf5, 0x21, 0x00


	//----- nvinfo : EIATTR_SPARSE_MMA_MASK
	.align		4
.L_28:
        /*0038*/ 	.byte	0x03, 0x50
        /*003a*/ 	.short	0x0000


	//----- nvinfo : EIATTR_MAXREG_COUNT
	.align		4
        /*003c*/ 	.byte	0x03, 0x1b
        /*003e*/ 	.short	0x00ff


	//----- nvinfo : EIATTR_MERCURY_ISA_VERSION
	.align		4
        /*0040*/ 	.byte	0x03, 0x5f
        /*0042*/ 	.short	0x0101


	//----- nvinfo : EIATTR_VRC_CTA_INIT_COUNT
	.align		4
        /*0044*/ 	.byte	0x02, 0x4a
	.zero		1
	.zero		1


	//----- nvinfo : EIATTR_EXIT_INSTR_OFFSETS
	.align		4
        /*0048*/ 	.byte	0x04, 0x1c
        /*004a*/ 	.short	(.L_30 - .L_29)


	//   ....[0]....
.L_29:
        /*004c*/ 	.word	0x00000070


	//   ....[1]....
        /*0050*/ 	.word	0x00000290


	//----- nvinfo : EIATTR_CBANK_PARAM_SIZE
	.align		4
.L_30:
        /*0054*/ 	.byte	0x03, 0x19
        /*0056*/ 	.short	0x0014


	//----- nvinfo : EIATTR_PARAM_CBANK
	.align		4
        /*0058*/ 	.byte	0x04, 0x0a
        /*005a*/ 	.short	(.L_32 - .L_31)
	.align		4
.L_31:
        /*005c*/ 	.word	index@(.nv.constant0._Z15generate_kernelPfP17curandStateXORWOWi)
        /*0060*/ 	.short	0x0380
        /*0062*/ 	.short	0x0014


	//----- nvinfo : EIATTR_SW_WAR
	.align		4
.L_32:
        /*0064*/ 	.byte	0x04, 0x36
        /*0066*/ 	.short	(.L_34 - .L_33)
.L_33:
        /*0068*/ 	.word	0x00000008
.L_34:


//--------------------- .nv.info._Z12setup_kernelP17curandStateXORWOWm --------------------------
	.section	.nv.info._Z12setup_kernelP17curandStateXORWOWm,"",@"SHT_CUDA_INFO"
	.sectionflags	@""
	.align	4


	//----- nvinfo : EIATTR_CUDA_API_VERSION
	.align		4
        /*0000*/ 	.byte	0x04, 0x37
        /*0002*/ 	.short	(.L_36 - .L_35)
.L_35:
        /*0004*/ 	.word	0x00000082


	//----- nvinfo : EIATTR_KPARAM_INFO
	.align		4
.L_36:
        /*0008*/ 	.byte	0x04, 0x17
        /*000a*/ 	.short	(.L_38 - .L_37)
.L_37:
        /*000c*/ 	.word	0x00000000
        /*0010*/ 	.short	0x0001
        /*0012*/ 	.short	0x0008
        /*0014*/ 	.byte	0x00, 0xf0, 0x21, 0x00


	//----- nvinfo : EIATTR_KPARAM_INFO
	.align		4
.L_38:
        /*0018*/ 	.byte	0x04, 0x17
        /*001a*/ 	.short	(.L_40 - .L_39)
.L_39:
        /*001c*/ 	.word	0x00000000
        /*0020*/ 	.short	0x0000
        /*0022*/ 	.short	0x0000
        /*0024*/ 	.byte	0x00, 0xf5, 0x21, 0x00


	//----- nvinfo : EIATTR_SPARSE_MMA_MASK
	.align		4
.L_40:
        /*0028*/ 	.byte	0x03, 0x50
        /*002a*/ 	.short	0x0000


	//----- nvinfo : EIATTR_MAXREG_COUNT
	.align		4
        /*002c*/ 	.byte	0x03, 0x1b
        /*002e*/ 	.short	0x00ff


	//----- nvinfo : EIATTR_MERCURY_ISA_VERSION
	.align		4
        /*0030*/ 	.byte	0x03, 0x5f
        /*0032*/ 	.short	0x0101


	//----- nvinfo : EIATTR_VRC_CTA_INIT_COUNT
	.align		4
        /*0034*/ 	.byte	0x02, 0x4a
	.zero		1
	.zero		1


	//----- nvinfo : EIATTR_EXIT_INSTR_OFFSETS
	.align		4
        /*0038*/ 	.byte	0x04, 0x1c
        /*003a*/ 	.short	(.L_42 - .L_41)


	//   ....[0]....
.L_41:
        /*003c*/ 	.word	0x00000ed0


	//----- nvinfo : EIATTR_CRS_STACK_SIZE
	.align		4
.L_42:
        /*0040*/ 	.byte	0x04, 0x1e
        /*0042*/ 	.short	(.L_44 - .L_43)
.L_43:
        /*0044*/ 	.word	0x00000000


	//----- nvinfo : EIATTR_CBANK_PARAM_SIZE
	.align		4
.L_44:
        /*0048*/ 	.byte	0x03, 0x19
        /*004a*/ 	.short	0x0010


	//----- nvinfo : EIATTR_PARAM_CBANK
	.align		4
        /*004c*/ 	.byte	0x04, 0x0a
        /*004e*/ 	.short	(.L_46 - .L_45)
	.align		4
.L_45:
        /*0050*/ 	.word	index@(.nv.constant0._Z12setup_kernelP17curandStateXORWOWm)
        /*0054*/ 	.short	0x0380
        /*0056*/ 	.short	0x0010


	//----- nvinfo : EIATTR_SW_WAR
	.align		4
.L_46:
        /*0058*/ 	.byte	0x04, 0x36
        /*005a*/ 	.short	(.L_48 - .L_47)
.L_47:
        /*005c*/ 	.word	0x00000008
.L_48:


//--------------------- .nv.callgraph             --------------------------
	.section	.nv.callgraph,"",@"SHT_CUDA_CALLGRAPH"
	.align	4
	.sectionentsize	8
	.align		4
        /*0000*/ 	.word	0x00000000
	.align		4
        /*0004*/ 	.word	0xffffffff
	.align		4
        /*0008*/ 	.word	0x00000000
	.align		4
        /*000c*/ 	.word	0xfffffffe
	.align		4
        /*0010*/ 	.word	0x00000000
	.align		4
        /*0014*/ 	.word	0xfffffffd
	.align		4
        /*0018*/ 	.word	0x00000000
	.align		4
        /*001c*/ 	.word	0xfffffffc


//--------------------- .nv.constant4             --------------------------
	.section	.nv.constant4,"a",@progbits
	.align	8
	.align		8
.nv.constant4:
        /*0000*/ 	.dword	precalc_xorwow_matrix
	.align		8
        /*0008*/ 	.dword	precalc_xorwow_offset_matrix
	.align		8
        /*0010*/ 	.dword	mrg32k3aM1
	.align		8
        /*0018*/ 	.dword	mrg32k3aM2
	.align		8
        /*0020*/ 	.dword	mrg32k3aM1SubSeq
	.align		8
        /*0028*/ 	.dword	mrg32k3aM2SubSeq
	.align		8
        /*0030*/ 	.dword	mrg32k3aM1Seq
	.align		8
        /*0038*/ 	.dword	mrg32k3aM2Seq


//--------------------- .nv.constant3             --------------------------
	.section	.nv.constant3,"a",@progbits
	.align	8
.nv.constant3:
	.type		__cr_lgamma_table,@object
	.size		__cr_lgamma_table,(.L_8 - __cr_lgamma_table)
__cr_lgamma_table:
        /*0000*/ 	.byte	0x00, 0x00, 0x00, 0x00, 0x00, 0x00, 0x00, 0x00, 0x00, 0x00, 0x00, 0x00, 0x00, 0x00, 0x00, 0x00
        /*0010*/ 	.byte	0xef, 0x39, 0xfa, 0xfe, 0x42, 0x2e, 0xe6, 0x3f, 0x02, 0x20, 0x2a, 0xfa, 0x0b, 0xab, 0xfc, 0x3f
        /*0020*/ 	.byte	0xf9, 0x2c, 0x92, 0x7c, 0xa7, 0x6c, 0x09, 0x40, 0xc9, 0x79, 0x44, 0x3c, 0x64, 0x26, 0x13, 0x40
        /*0030*/ 	.byte	0xca, 0x01, 0xcf, 0x3a, 0x27, 0x51, 0x1a, 0x40, 0x30, 0xcc, 0x2d, 0xf3, 0xe1, 0x0c, 0x21, 0x40
        /*0040*/ 	.byte	0x0d, 0xb7, 0xfc, 0x82, 0x8e, 0x35, 0x25, 0x40
.L_8:


//--------------------- .text._Z15generate_kernelPfP17curandStateXORWOWi --------------------------
	.section	.text._Z15generate_kernelPfP17curandStateXORWOWi,"ax",@progbits
	.align	128
        .global         _Z15generate_kernelPfP17curandStateXORWOWi
        .type           _Z15generate_kernelPfP17curandStateXORWOWi,@function
        .size           _Z15generate_kernelPfP17curandStateXORWOWi,(.L_x_10 - _Z15generate_kernelPfP17curandStateXORWOWi)
        .other          _Z15generate_kernelPfP17curandStateXORWOWi,@"STO_CUDA_ENTRY STV_DEFAULT"
_Z15generate_kernelPfP17curandStateXORWOWi:
.text._Z15generate_kernelPfP17curandStateXORWOWi:
[----:B------:R-:W-:Y:S01]  /*0000*/  LDC R1, c[0x0][0x37c] ;  /* 0x0000df00ff017b82 */ /* 0x000fe20000000800 */
[----:B------:R-:W0:Y:S07]  /*0010*/  S2R R0, SR_TID.X ;  /* 0x0000000000007919 */ /* 0x000e2e0000002100 */
[----:B------:R-:W0:Y:S01]  /*0020*/  S2UR UR4, SR_CTAID.X ;  /* 0x00000000000479c3 */ /* 0x000e220000002500 */
[----:B------:R-:W1:Y:S07]  /*0030*/  LDCU UR5, c[0x0][0x390] ;  /* 0x00007200ff0577ac */ /* 0x000e6e0008000800 */
[----:B------:R-:W0:Y:S02]  /*0040*/  LDC R19, c[0x0][0x360] ;  /* 0x0000d800ff137b82 */ /* 0x000e240000000800 */
[----:B0-----:R-:W-:-:S05]  /*0050*/  IMAD R19, R19, UR4, R0 ;  /* 0x0000000413137c24 */ /* 0x001fca000f8e0200 */
[----:B-1----:R-:W-:-:S13]  /*0060*/  ISETP.GE.AND P0, PT, R19, UR5, PT ;  /* 0x0000000513007c0c */ /* 0x002fda000bf06270 */
[----:B------:R-:W-:Y:S05]  /*0070*/  @P0 EXIT ;  /* 0x000000000000094d */ /* 0x000fea0003800000 */
[----:B------:R-:W0:Y:S01]  /*0080*/  LDC.64 R2, c[0x0][0x388] ;  /* 0x0000e200ff027b82 */ /* 0x000e220000000a00 */
[----:B------:R-:W1:Y:S07]  /*0090*/  LDCU.64 UR4, c[0x0][0x358] ;  /* 0x00006b00ff0477ac */ /* 0x000e6e0008000a00 */
[----:B------:R-:W2:Y:S01]  /*00a0*/  LDC.64 R12, c[0x0][0x380] ;  /* 0x0000e000ff0c7b82 */ /* 0x000ea20000000a00 */
[----:B0-----:R-:W-:-:S05]  /*00b0*/  IMAD.WIDE R2, R19, 0x30, R2 ;  /* 0x0000003013027825 */ /* 0x001fca00078e0202 */
[----:B-1----:R-:W3:Y:S04]  /*00c0*/  LDG.E.64 R16, desc[UR4][R2.64] ;  /* 0x0000000402107981 */ /* 0x002ee8000c1e1b00 */
[----:B------:R-:W4:Y:S04]  /*00d0*/  LDG.E.64 R8, desc[UR4][R2.64+0x10] ;  /* 0x0000100402087981 */ /* 0x000f28000c1e1b00 */
[----:B------:R-:W5:Y:S04]  /*00e0*/  LDG.E.64 R10, desc[UR4][R2.64+0x8] ;  /* 0x00000804020a7981 */ /* 0x000f68000c1e1b00 */
[----:B------:R-:W5:Y:S04]  /*00f0*/  LDG.E.64 R6, desc[UR4][R2.64+0x18] ;  /* 0x0000180402067981 */ /* 0x000f68000c1e1b00 */
[----:B------:R-:W5:Y:S04]  /*0100*/  LDG.E.64 R4, desc[UR4][R2.64+0x28] ;  /* 0x0000280402047981 */ /* 0x000f68000c1e1b00 */
[----:B------:R-:W5:Y:S01]  /*0110*/  LDG.E R15, desc[UR4][R2.64+0x20] ;  /* 0x00002004020f7981 */ /* 0x000f62000c1e1900 */
[----:B------:R-:W-:-:S02]  /*0120*/  IMAD.MOV.U32 R21, RZ, RZ, 0x2f800000 ;  /* 0x2f800000ff157424 */ /* 0x000fc400078e00ff */
[----:B--2---:R-:W-:Y:S01]  /*0130*/  IMAD.WIDE R12, R19, 0x4, R12 ;  /* 0x00000004130c7825 */ /* 0x004fe200078e020c */
[----:B---3--:R-:W-:-:S03]  /*0140*/  SHF.R.U32.HI R0, RZ, 0x2, R17 ;  /* 0x00000002ff007819 */ /* 0x008fc60000011611 */
[----:B------:R-:W-:Y:S01]  /*0150*/  VIADD R18, R16, 0x587c5 ;  /* 0x000587c510127836 */ /* 0x000fe20000000000 */
[----:B------:R-:W-:Y:S01]  /*0160*/  LOP3.LUT R0, R0, R17, RZ, 0x3c, !PT ;  /* 0x0000001100007212 */ /* 0x000fe200078e3cff */
[C---:B----4-:R-:W-:Y:S01]  /*0170*/  IMAD.SHL.U32 R14, R9.reuse, 0x10, RZ ;  /* 0x00000010090e7824 */ /* 0x050fe200078e00ff */
[----:B------:R-:W-:Y:S01]  /*0180*/  MOV R23, R8 ;  /* 0x0000000800177202 */ /* 0x000fe20000000f00 */
[----:B------:R-:W-:Y:S01]  /*0190*/  IMAD.MOV.U32 R16, RZ, RZ, R9 ;  /* 0x000000ffff107224 */ /* 0x000fe200078e0009 */
[----:B------:R-:W-:Y:S01]  /*01a0*/  SHF.L.U32 R17, R0, 0x1, RZ ;  /* 0x0000000100117819 */ /* 0x000fe200000006ff */
[----:B-----5:R-:W-:Y:S01]  /*01b0*/  IMAD.MOV.U32 R19, RZ, RZ, R10 ;  /* 0x000000ffff137224 */ /* 0x020fe200078e000a */
[----:B------:R-:W-:Y:S02]  /*01c0*/  MOV R22, R11 ;  /* 0x0000000b00167202 */ /* 0x000fe40000000f00 */
[----:B------:R-:W-:-:S04]  /*01d0*/  LOP3.LUT R17, R9, R14, R17, 0x96, !PT ;  /* 0x0000000e09117212 */ /* 0x000fc800078e9611 */
[----:B------:R-:W-:-:S04]  /*01e0*/  LOP3.LUT R17, R17, R0, RZ, 0x3c, !PT ;  /* 0x0000000011117212 */ /* 0x000fc800078e3cff */
[----:B------:R-:W-:-:S04]  /*01f0*/  IADD3 R0, PT, PT, R17, R18, RZ ;  /* 0x0000001211007210 */ /* 0x000fc80007ffe0ff */
[----:B------:R-:W-:-:S05]  /*0200*/  I2FP.F32.U32 R0, R0 ;  /* 0x0000000000007245 */ /* 0x000fca0000201000 */
[----:B------:R-:W-:-:S05]  /*0210*/  FFMA R21, R0, R21, 1.1641532182693481445e-10 ;  /* 0x2f00000000157423 */ /* 0x000fca0000000015 */
[----:B------:R-:W-:Y:S04]  /*0220*/  STG.E desc[UR4][R12.64], R21 ;  /* 0x000000150c007986 */ /* 0x000fe8000c101904 */
[----:B------:R-:W-:Y:S04]  /*0230*/  STG.E.64 desc[UR4][R2.64], R18 ;  /* 0x0000001202007986 */ /* 0x000fe8000c101b04 */
[----:B------:R-:W-:Y:S04]  /*0240*/  STG.E.64 desc[UR4][R2.64+0x8], R22 ;  /* 0x0000081602007986 */ /* 0x000fe8000c101b04 */
[----:B------:R-:W-:Y:S04]  /*0250*/  STG.E.64 desc[UR4][R2.64+0x10], R16 ;  /* 0x0000101002007986 */ /* 0x000fe8000c101b04 */
[----:B------:R-:W-:Y:S04]  /*0260*/  STG.E.64 desc[UR4][R2.64+0x18], R6 ;  /* 0x0000180602007986 */ /* 0x000fe8000c101b04 */
[----:B------:R-:W-:Y:S04]  /*0270*/  STG.E.64 desc[UR4][R2.64+0x28], R4 ;  /* 0x0000280402007986 */ /* 0x000fe8000c101b04 */
[----:B------:R-:W-:Y:S01]  /*0280*/  STG.E desc[UR4][R2.64+0x20], R15 ;  /* 0x0000200f02007986 */ /* 0x000fe2000c101904 */
[----:B------:R-:W-:Y:S05]  /*0290*/  EXIT ;  /* 0x000000000000794d */ /* 0x000fea0003800000 */
.L_x_0:
[----:B------:R-:W-:-:S00]  /*02a0*/  BRA `(.L_x_0) ;  /* 0xfffffffc00fc7947 */ /* 0x000fc0000383ffff */
[----:B------:R-:W-:-:S00]  /*02b0*/  NOP ;  /* 0x0000000000007918 */ /* 0x000fc00000000000 */
        /* <DEDUP_REMOVED lines=12> */
.L_x_10:


//--------------------- .text._Z12setup_kernelP17curandStateXORWOWm --------------------------
	.section	.text._Z12setup_kernelP17curandStateXORWOWm,"ax",@progbits
	.align	128
        .global         _Z12setup_kernelP17curandStateXORWOWm
        .type           _Z12setup_kernelP17curandStateXORWOWm,@function
        .size           _Z12setup_kernelP17curandStateXORWOWm,(.L_x_11 - _Z12setup_kernelP17curandStateXORWOWm)
        .other          _Z12setup_kernelP17curandStateXORWOWm,@"STO_CUDA_ENTRY STV_DEFAULT"
_Z12setup_kernelP17curandStateXORWOWm:
.text._Z12setup_kernelP17curandStateXORWOWm:
[----:B------:R-:W-:Y:S01]  /*0000*/  LDC R1, c[0x0][0x37c] ;  /* 0x0000df00ff017b82 */ /* 0x000fe20000000800 */
[----:B------:R-:W0:Y:S07]  /*0010*/  S2R R4, SR_TID.X ;  /* 0x0000000000047919 */ /* 0x000e2e0000002100 */
[----:B------:R-:W1:Y:S01]  /*0020*/  LDC.64 R2, c[0x0][0x388] ;  /* 0x0000e200ff027b82 */ /* 0x000e620000000a00 */
[----:B------:R-:W2:Y:S01]  /*0030*/  LDCU.64 UR4, c[0x0][0x358] ;  /* 0x00006b00ff0477ac */ /* 0x000ea20008000a00 */
[----:B------:R-:W-:Y:S06]  /*0040*/  BSSY.RECONVERGENT B0, `(.L_x_1) ;  /* 0x00000e5000007945 */ /* 0x000fec0003800200 */
[----:B------:R-:W0:Y:S08]  /*0050*/  S2UR UR6, SR_CTAID.X ;  /* 0x00000000000679c3 */ /* 0x000e300000002500 */
[----:B------:R-:W0:Y:S08]  /*0060*/  LDC R13, c[0x0][0x360] ;  /* 0x0000d800ff0d7b82 */ /* 0x000e300000000800 */
[----:B------:R-:W3:Y:S01]  /*0070*/  LDC.64 R6, c[0x0][0x380] ;  /* 0x0000e000ff067b82 */ /* 0x000ee20000000a00 */
[----:B-1----:R-:W-:-:S02]  /*0080*/  LOP3.LUT R0, R2, 0xaad26b49, RZ, 0x3c, !PT ;  /* 0xaad26b4902007812 */ /* 0x002fc400078e3cff */
[----:B------:R-:W-:-:S03]  /*0090*/  LOP3.LUT R2, R3, 0xf7dcefdd, RZ, 0x3c, !PT ;  /* 0xf7dcefdd03027812 */ /* 0x000fc600078e3cff */
[----:B------:R-:W-:Y:S02]  /*00a0*/  IMAD R0, R0, 0x4182bed5, RZ ;  /* 0x4182bed500007824 */ /* 0x000fe400078e02ff */
[----:B------:R-:W-:Y:S02]  /*00b0*/  IMAD R3, R2, -0x658354e5, RZ ;  /* 0x9a7cab1b02037824 */ /* 0x000fe400078e02ff */
[C---:B------:R-:W-:Y:S01]  /*00c0*/  VIADD R5, R0.reuse, 0x75bcd15 ;  /* 0x075bcd1500057836 */ /* 0x040fe20000000000 */
[C---:B------:R-:W-:Y:S01]  /*00d0*/  LOP3.LUT R8, R0.reuse, 0x159a55e5, RZ, 0x3c, !PT ;  /* 0x159a55e500087812 */ /* 0x040fe200078e3cff */
[C---:B------:R-:W-:Y:S01]  /*00e0*/  VIADD R11, R0.reuse, 0x583f19 ;  /* 0x00583f19000b7836 */ /* 0x040fe20000000000 */
[C---:B------:R-:W-:Y:S01]  /*00f0*/  LOP3.LUT R10, R3.reuse, 0x5491333, RZ, 0x3c, !PT ;  /* 0x05491333030a7812 */ /* 0x040fe200078e3cff */
[----:B------:R-:W-:Y:S02]  /*0100*/  VIADD R9, R3, 0x1f123bb5 ;  /* 0x1f123bb503097836 */ /* 0x000fe40000000000 */
[----:B0-----:R-:W-:Y:S01]  /*0110*/  IMAD R13, R13, UR6, R4 ;  /* 0x000000060d0d7c24 */ /* 0x001fe2000f8e0204 */
[----:B------:R-:W-:-:S04]  /*0120*/  IADD3 R4, PT, PT, R0, 0x64f0c9, R3 ;  /* 0x0064f0c900047810 */ /* 0x000fc80007ffe003 */
[C---:B------:R-:W-:Y:S01]  /*0130*/  ISETP.NE.AND P0, PT, R13.reuse, RZ, PT ;  /* 0x000000ff0d00720c */ /* 0x040fe20003f05270 */
[----:B---3--:R-:W-:-:S05]  /*0140*/  IMAD.WIDE R6, R13, 0x30, R6 ;  /* 0x000000300d067825 */ /* 0x008fca00078e0206 */
[----:B--2---:R0:W-:Y:S04]  /*0150*/  STG.E.64 desc[UR4][R6.64], R4 ;  /* 0x0000000406007986 */ /* 0x0041e8000c101b04 */
[----:B------:R0:W-:Y:S04]  /*0160*/  STG.E.64 desc[UR4][R6.64+0x8], R8 ;  /* 0x0000080806007986 */ /* 0x0001e8000c101b04 */
[----:B------:R0:W-:Y:S01]  /*0170*/  STG.E.64 desc[UR4][R6.64+0x10], R10 ;  /* 0x0000100a06007986 */ /* 0x0001e2000c101b04 */
[----:B------:R-:W-:Y:S05]  /*0180*/  @!P0 BRA `(.L_x_2) ;  /* 0x0000000c00408947 */ /* 0x000fea0003800000 */
[----:B------:R-:W-:Y:S01]  /*0190*/  SHF.R.S32.HI R0, RZ, 0x1f, R13 ;  /* 0x0000001fff007819 */ /* 0x000fe2000001140d */
[----:B------:R-:W-:-:S07]  /*01a0*/  IMAD.MOV.U32 R12, RZ, RZ, RZ ;  /* 0x000000ffff0c7224 */ /* 0x000fce00078e00ff */
.L_x_8:
[----:B-1----:R-:W-:Y:S01]  /*01b0*/  LOP3.LUT R2, R13, 0x3, RZ, 0xc0, !PT ;  /* 0x000000030d027812 */ /* 0x002fe200078ec0ff */
[----:B------:R-:W-:Y:S03]  /*01c0*/  BSSY.RECONVERGENT B1, `(.L_x_3) ;  /* 0x00000c6000017945 */ /* 0x000fe60003800200 */
[----:B------:R-:W-:-:S04]  /*01d0*/  ISETP.NE.U32.AND P0, PT, R2, RZ, PT ;  /* 0x000000ff0200720c */ /* 0x000fc80003f05070 */
[----:B------:R-:W-:-:S13]  /*01e0*/  ISETP.NE.AND.EX P0, PT, RZ, RZ, PT, P0 ;  /* 0x000000ffff00720c */ /* 0x000fda0003f05300 */
[----:B------:R-:W-:Y:S05]  /*01f0*/  @!P0 BRA `(.L_x_4) ;  /* 0x0000000c00088947 */ /* 0x000fea0003800000 */
[----:B0-----:R-:W0:Y:S01]  /*0200*/  LDC.64 R8, c[0x4][RZ] ;  /* 0x01000000ff087b82 */ /* 0x001e220000000a00 */
[----:B------:R-:W-:Y:S02]  /*0210*/  IMAD.MOV.U32 R14, RZ, RZ, RZ ;  /* 0x000000ffff0e7224 */ /* 0x000fe400078e00ff */
[----:B0-----:R-:W-:-:S07]  /*0220*/  IMAD.WIDE.U32 R8, R12, 0xc80, R8 ;  /* 0x00000c800c087825 */ /* 0x001fce00078e0008 */
.L_x_7:
[----:B-1----:R-:W-:Y:S01]  /*0230*/  IMAD.MOV.U32 R15, RZ, RZ, RZ ;  /* 0x000000ffff0f7224 */ /* 0x002fe200078e00ff */
[----:B------:R-:W-:Y:S01]  /*0240*/  CS2R R2, SRZ ;  /* 0x0000000000027805 */ /* 0x000fe2000001ff00 */
[----:B------:R-:W-:Y:S01]  /*0250*/  IMAD.MOV.U32 R17, RZ, RZ, RZ ;  /* 0x000000ffff117224 */ /* 0x000fe200078e00ff */
[----:B------:R-:W-:-:S07]  /*0260*/  CS2R R4, SRZ ;  /* 0x0000000000047805 */ /* 0x000fce000001ff00 */
.L_x_6:
[----:B------:R-:W-:-:S05]  /*0270*/  IMAD.WIDE.U32 R10, R17, 0x4, R6 ;  /* 0x00000004110a7825 */ /* 0x000fca00078e0006 */
[----:B------:R0:W5:Y:S01]  /*0280*/  LDG.E R16, desc[UR4][R10.64+0x4] ;  /* 0x000004040a107981 */ /* 0x000162000c1e1900 */
[----:B------:R-:W-:-:S07]  /*0290*/  IMAD.MOV.U32 R19, RZ, RZ, RZ ;  /* 0x000000ffff137224 */ /* 0x000fce00078e00ff */
.L_x_5:
[----:B-----5:R-:W-:Y:S01]  /*02a0*/  SHF.R.U32.HI R24, RZ, R19, R16 ;  /* 0x00000013ff187219 */ /* 0x020fe20000011610 */
[----:B0-----:R-:W-:-:S03]  /*02b0*/  IMAD.SHL.U32 R10, R17, 0x20, RZ ;  /* 0x00000020110a7824 */ /* 0x001fc600078e00ff */
[----:B------:R-:W-:Y:S01]  /*02c0*/  LOP3.LUT R11, R24, 0x1, RZ, 0xc0, !PT ;  /* 0x00000001180b7812 */ /* 0x000fe200078ec0ff */
[----:B------:R-:W-:-:S03]  /*02d0*/  IMAD.IADD R10, R10, 0x1, R19 ;  /* 0x000000010a0a7824 */ /* 0x000fc600078e0213 */
[----:B------:R-:W-:Y:S01]  /*02e0*/  ISETP.NE.U32.AND P0, PT, R11, 0x1, PT ;  /* 0x000000010b00780c */ /* 0x000fe20003f05070 */
[----:B------:R-:W-:-:S03]  /*02f0*/  IMAD R11, R10, 0x5, RZ ;  /* 0x000000050a0b7824 */ /* 0x000fc600078e02ff */
[----:B------:R-:W-:Y:S01]  /*0300*/  R2P PR, R24, 0x7e ;  /* 0x0000007e18007804 */ /* 0x000fe20000000000 */
[----:B------:R-:W-:-:S08]  /*0310*/  IMAD.WIDE.U32 R10, R11, 0x4, R8 ;  /* 0x000000040b0a7825 */ /* 0x000fd000078e0008 */
[----:B------:R-:W2:Y:S04]  /*0320*/  @!P0 LDG.E R18, desc[UR4][R10.64] ;  /* 0x000000040a128981 */ /* 0x000ea8000c1e1900 */
[----:B------:R-:W3:Y:S04]  /*0330*/  @!P0 LDG.E R20, desc[UR4][R10.64+0x10] ;  /* 0x000010040a148981 */ /* 0x000ee8000c1e1900 */
[----:B------:R-:W4:Y:S04]  /*0340*/  @P1 LDG.E R22, desc[UR4][R10.64+0x14] ;  /* 0x000014040a161981 */ /* 0x000f28000c1e1900 */
[----:B------:R-:W4:Y:S04]  /*0350*/  @P2 LDG.E R26, desc[UR4][R10.64+0x28] ;  /* 0x000028040a1a2981 */ /* 0x000f28000c1e1900 */
[----:B------:R-:W4:Y:S04]  /*0360*/  @!P0 LDG.E R21, desc[UR4][R10.64+0x4] ;  /* 0x000004040a158981 */ /* 0x000f28000c1e1900 */
[----:B------:R-:W4:Y:S04]  /*0370*/  @!P0 LDG.E R23, desc[UR4][R10.64+0xc] ;  /* 0x00000c040a178981 */ /* 0x000f28000c1e1900 */
[----:B------:R-:W4:Y:S04]  /*0380*/  @P1 LDG.E R25, desc[UR4][R10.64+0x18] ;  /* 0x000018040a191981 */ /* 0x000f28000c1e1900 */
[----:B------:R-:W4:Y:S04]  /*0390*/  @P3 LDG.E R28, desc[UR4][R10.64+0x3c] ;  /* 0x00003c040a1c3981 */ /* 0x000f28000c1e1900 */
[----:B------:R-:W4:Y:S01]  /*03a0*/  @P6 LDG.E R27, desc[UR4][R10.64+0x7c] ;  /* 0x00007c040a1b6981 */ /* 0x000f22000c1e1900 */
[----:B--2---:R-:W-:-:S03]  /*03b0*/  @!P0 LOP3.LUT R15, R15, R18, RZ, 0x3c, !PT ;  /* 0x000000120f0f8212 */ /* 0x004fc600078e3cff */
[----:B------:R-:W2:Y:S01]  /*03c0*/  @!P0 LDG.E R18, desc[UR4][R10.64+0x8] ;  /* 0x000008040a128981 */ /* 0x000ea2000c1e1900 */
[----:B---3--:R-:W-:-:S03]  /*03d0*/  @!P0 LOP3.LUT R3, R3, R20, RZ, 0x3c, !PT ;  /* 0x0000001403038212 */ /* 0x008fc600078e3cff */
[----:B------:R-:W3:Y:S01]  /*03e0*/  @P1 LDG.E R20, desc[UR4][R10.64+0x24] ;  /* 0x000024040a141981 */ /* 0x000ee2000c1e1900 */
[----:B----4-:R-:W-:-:S03]  /*03f0*/  @P1 LOP3.LUT R15, R15, R22, RZ, 0x3c, !PT ;  /* 0x000000160f0f1212 */ /* 0x010fc600078e3cff */
[----:B------:R-:W4:Y:S01]  /*0400*/  @P2 LDG.E R22, desc[UR4][R10.64+0x38] ;  /* 0x000038040a162981 */ /* 0x000f22000c1e1900 */
[----:B------:R-:W-:-:S03]  /*0410*/  @P2 LOP3.LUT R15, R15, R26, RZ, 0x3c, !PT ;  /* 0x0000001a0f0f2212 */ /* 0x000fc600078e3cff */
[----:B------:R-:W4:Y:S01]  /*0420*/  @P4 LDG.E R26, desc[UR4][R10.64+0x50] ;  /* 0x000050040a1a4981 */ /* 0x000f22000c1e1900 */
[----:B------:R-:W-:-:S03]  /*0430*/  @!P0 LOP3.LUT R4, R4, R21, RZ, 0x3c, !PT ;  /* 0x0000001504048212 */ /* 0x000fc600078e3cff */
[----:B------:R-:W4:Y:S01]  /*0440*/  @P1 LDG.E R21, desc[UR4][R10.64+0x20] ;  /* 0x000020040a151981 */ /* 0x000f22000c1e1900 */
[----:B------:R-:W-:-:S03]  /*0450*/  @!P0 LOP3.LUT R2, R2, R23, RZ, 0x3c, !PT ;  /* 0x0000001702028212 */ /* 0x000fc600078e3cff */
[----:B------:R-:W4:Y:S01]  /*0460*/  @P2 LDG.E R23, desc[UR4][R10.64+0x2c] ;  /* 0x00002c040a172981 */ /* 0x000f22000c1e1900 */
[----:B------:R-:W-:-:S03]  /*0470*/  @P1 LOP3.LUT R4, R4, R25, RZ, 0x3c, !PT ;  /* 0x0000001904041212 */ /* 0x000fc600078e3cff */
[----:B------:R-:W4:Y:S01]  /*0480*/  @P2 LDG.E R25, desc[UR4][R10.64+0x34] ;  /* 0x000034040a192981 */ /* 0x000f22000c1e1900 */
[----:B--2---:R-:W-:-:S03]  /*0490*/  @!P0 LOP3.LUT R5, R5, R18, RZ, 0x3c, !PT ;  /* 0x0000001205058212 */ /* 0x004fc600078e3cff */
[----:B------:R-:W2:Y:S01]  /*04a0*/  @P1 LDG.E R18, desc[UR4][R10.64+0x1c] ;  /* 0x00001c040a121981 */ /* 0x000ea2000c1e1900 */
[----:B---3--:R-:W-:-:S03]  /*04b0*/  @P1 LOP3.LUT R3, R3, R20, RZ, 0x3c, !PT ;  /* 0x0000001403031212 */ /* 0x008fc600078e3cff */
[----:B------:R-:W3:Y:S01]  /*04c0*/  @P2 LDG.E R20, desc[UR4][R10.64+0x30] ;  /* 0x000030040a142981 */ /* 0x000ee2000c1e1900 */
[----:B----4-:R-:W-:-:S03]  /*04d0*/  @P2 LOP3.LUT R3, R3, R22, RZ, 0x3c, !PT ;  /* 0x0000001603032212 */ /* 0x010fc600078e3cff */
[----:B------:R-:W4:Y:S01]  /*04e0*/  @P3 LDG.E R22, desc[UR4][R10.64+0x4c] ;  /* 0x00004c040a163981 */ /* 0x000f22000c1e1900 */
[----:B------:R-:W-:-:S04]  /*04f0*/  @P3 LOP3.LUT R15, R15, R28, RZ, 0x3c, !PT ;  /* 0x0000001c0f0f3212 */ /* 0x000fc800078e3cff */
[----:B------:R-:W-:Y:S02]  /*0500*/  @P4 LOP3.LUT R15, R15, R26, RZ, 0x3c, !PT ;  /* 0x0000001a0f0f4212 */ /* 0x000fe400078e3cff */
[----:B------:R-:W-:Y:S01]  /*0510*/  @P1 LOP3.LUT R2, R2, R21, RZ, 0x3c, !PT ;  /* 0x0000001502021212 */ /* 0x000fe200078e3cff */
[----:B------:R-:W4:Y:S04]  /*0520*/  @P5 LDG.E R26, desc[UR4][R10.64+0x64] ;  /* 0x000064040a1a5981 */ /* 0x000f28000c1e1900 */
[----:B------:R-:W4:Y:S01]  /*0530*/  @P3 LDG.E R21, desc[UR4][R10.64+0x40] ;  /* 0x000040040a153981 */ /* 0x000f22000c1e1900 */
[----:B------:R-:W-:Y:S02]  /*0540*/  @P2 LOP3.LUT R4, R4, R23, RZ, 0x3c, !PT ;  /* 0x0000001704042212 */ /* 0x000fe400078e3cff */
[----:B------:R-:W-:Y:S01]  /*0550*/  @P2 LOP3.LUT R2, R2, R25, RZ, 0x3c, !PT ;  /* 0x0000001902022212 */ /* 0x000fe200078e3cff */
[----:B------:R-:W4:Y:S04]  /*0560*/  @P3 LDG.E R23, desc[UR4][R10.64+0x48] ;  /* 0x000048040a173981 */ /* 0x000f28000c1e1900 */
[----:B------:R-:W4:Y:S01]  /*0570*/  @P4 LDG.E R25, desc[UR4][R10.64+0x54] ;  /* 0x000054040a194981 */ /* 0x000f22000c1e1900 */
[----:B--2---:R-:W-:-:S03]  /*0580*/  @P1 LOP3.LUT R5, R5, R18, RZ, 0x3c, !PT ;  /* 0x0000001205051212 */ /* 0x004fc600078e3cff */
[----:B------:R-:W2:Y:S01]  /*0590*/  @P3 LDG.E R18, desc[UR4][R10.64+0x44] ;  /* 0x000044040a123981 */ /* 0x000ea2000c1e1900 */
[----:B---3--:R-:W-:-:S03]  /*05a0*/  @P2 LOP3.LUT R5, R5, R20, RZ, 0x3c, !PT ;  /* 0x0000001405052212 */ /* 0x008fc600078e3cff */
[----:B------:R-:W3:Y:S01]  /*05b0*/  @P4 LDG.E R20, desc[UR4][R10.64+0x58] ;  /* 0x000058040a144981 */ /* 0x000ee2000c1e1900 */
[----:B----4-:R-:W-:-:S03]  /*05c0*/  @P3 LOP3.LUT R3, R3, R22, RZ, 0x3c, !PT ;  /* 0x0000001603033212 */ /* 0x010fc600078e3cff */
[----:B------:R-:W4:Y:S01]  /*05d0*/  @P4 LDG.E R22, desc[UR4][R10.64+0x60] ;  /* 0x000060040a164981 */ /* 0x000f22000c1e1900 */
[----:B------:R-:W-:Y:S02]  /*05e0*/  LOP3.LUT P0, RZ, R24, 0x80, RZ, 0xc0, !PT ;  /* 0x0000008018ff7812 */ /* 0x000fe4000780c0ff */
[----:B------:R-:W-:Y:S02]  /*05f0*/  @P5 LOP3.LUT R15, R15, R26, RZ, 0x3c, !PT ;  /* 0x0000001a0f0f5212 */ /* 0x000fe400078e3cff */
[----:B------:R-:W4:Y:S01]  /*0600*/  @P6 LDG.E R26, desc[UR4][R10.64+0x78] ;  /* 0x000078040a1a6981 */ /* 0x000f22000c1e1900 */
[----:B------:R-:W-:-:S03]  /*0610*/  @P3 LOP3.LUT R4, R4, R21, RZ, 0x3c, !PT ;  /* 0x0000001504043212 */ /* 0x000fc600078e3cff */
[----:B------:R-:W4:Y:S01]  /*0620*/  @P4 LDG.E R21, desc[UR4][R10.64+0x5c] ;  /* 0x00005c040a154981 */ /* 0x000f22000c1e1900 */
[----:B------:R-:W-:-:S03]  /*0630*/  @P3 LOP3.LUT R2, R2, R23, RZ, 0x3c, !PT ;  /* 0x0000001702023212 */ /* 0x000fc600078e3cff */
[----:B------:R-:W4:Y:S01]  /*0640*/  @P5 LDG.E R23, desc[UR4][R10.64+0x68] ;  /* 0x000068040a175981 */ /* 0x000f22000c1e1900 */
[----:B------:R-:W-:-:S03]  /*0650*/  @P4 LOP3.LUT R4, R4, R25, RZ, 0x3c, !PT ;  /* 0x0000001904044212 */ /* 0x000fc600078e3cff */
[----:B------:R-:W4:Y:S01]  /*0660*/  @P5 LDG.E R25, desc[UR4][R10.64+0x70] ;  /* 0x000070040a195981 */ /* 0x000f22000c1e1900 */
[----:B--2---:R-:W-:-:S03]  /*0670*/  @P3 LOP3.LUT R5, R5, R18, RZ, 0x3c, !PT ;  /* 0x0000001205053212 */ /* 0x004fc600078e3cff */
[----:B------:R-:W2:Y:S01]  /*0680*/  @P5 LDG.E R18, desc[UR4][R10.64+0x6c] ;  /* 0x00006c040a125981 */ /* 0x000ea2000c1e1900 */
[----:B---3--:R-:W-:-:S03]  /*0690*/  @P4 LOP3.LUT R5, R5, R20, RZ, 0x3c, !PT ;  /* 0x0000001405054212 */ /* 0x008fc600078e3cff */
[----:B------:R-:W3:Y:S01]  /*06a0*/  @P5 LDG.E R20, desc[UR4][R10.64+0x74] ;  /* 0x000074040a145981 */ /* 0x000ee2000c1e1900 */
[----:B----4-:R-:W-:-:S03]  /*06b0*/  @P4 LOP3.LUT R3, R3, R22, RZ, 0x3c, !PT ;  /* 0x0000001603034212 */ /* 0x010fc600078e3cff */
[----:B------:R-:W4:Y:S01]  /*06c0*/  @P0 LDG.E R22, desc[UR4][R10.64+0x8c] ;  /* 0x00008c040a160981 */ /* 0x000f22000c1e1900 */
[----:B------:R-:W-:-:S03]  /*06d0*/  @P6 LOP3.LUT R15, R15, R26, RZ, 0x3c, !PT ;  /* 0x0000001a0f0f6212 */ /* 0x000fc600078e3cff */
        /* <DEDUP_REMOVED lines=13> */
[----:B------:R-:W-:Y:S02]  /*07b0*/  @P6 LOP3.LUT R4, R4, R27, RZ, 0x3c, !PT ;  /* 0x0000001b04046212 */ /* 0x000fe400078e3cff */
[----:B------:R-:W-:Y:S02]  /*07c0*/  @P6 LOP3.LUT R2, R2, R21, RZ, 0x3c, !PT ;  /* 0x0000001502026212 */ /* 0x000fe400078e3cff */
[----:B------:R-:W-:Y:S02]  /*07d0*/  @P0 LOP3.LUT R4, R4, R23, RZ, 0x3c, !PT ;  /* 0x0000001704040212 */ /* 0x000fe400078e3cff */
[----:B------:R-:W-:Y:S02]  /*07e0*/  @P0 LOP3.LUT R2, R2, R25, RZ, 0x3c, !PT ;  /* 0x0000001902020212 */ /* 0x000fe400078e3cff */
[----:B--2---:R-:W-:Y:S02]  /*07f0*/  @P6 LOP3.LUT R5, R5, R18, RZ, 0x3c, !PT ;  /* 0x0000001205056212 */ /* 0x004fe400078e3cff */
[----:B---3--:R-:W-:-:S02]  /*0800*/  @P6 LOP3.LUT R3, R3, R20, RZ, 0x3c, !PT ;  /* 0x0000001403036212 */ /* 0x008fc400078e3cff */
[----:B----4-:R-:W-:Y:S02]  /*0810*/  @P0 LOP3.LUT R5, R5, R22, RZ, 0x3c, !PT ;  /* 0x0000001605050212 */ /* 0x010fe400078e3cff */
[----:B------:R-:W-:Y:S02]  /*0820*/  @P0 LOP3.LUT R3, R3, R26, RZ, 0x3c, !PT ;  /* 0x0000001a03030212 */ /* 0x000fe400078e3cff */
[----:B------:R-:W-:-:S13]  /*0830*/  R2P PR, R24.B1, 0x7f ;  /* 0x0000007f18007804 */ /* 0x000fda0000001000 */
[----:B------:R-:W2:Y:S04]  /*0840*/  @P0 LDG.E R18, desc[UR4][R10.64+0xa0] ;  /* 0x0000a0040a120981 */ /* 0x000ea8000c1e1900 */
[----:B------:R-:W3:Y:S04]  /*0850*/  @P1 LDG.E R22, desc[UR4][R10.64+0xb4] ;  /* 0x0000b4040a161981 */ /* 0x000ee8000c1e1900 */
[----:B------:R-:W4:Y:S04]  /*0860*/  @P2 LDG.E R26, desc[UR4][R10.64+0xc8] ;  /* 0x0000c8040a1a2981 */ /* 0x000f28000c1e1900 */
[----:B------:R-:W4:Y:S04]  /*0870*/  @P3 LDG.E R28, desc[UR4][R10.64+0xdc] ;  /* 0x0000dc040a1c3981 */ /* 0x000f28000c1e1900 */
[----:B------:R-:W4:Y:S04]  /*0880*/  @P0 LDG.E R23, desc[UR4][R10.64+0xa4] ;  /* 0x0000a4040a170981 */ /* 0x000f28000c1e1900 */
[----:B------:R-:W4:Y:S04]  /*0890*/  @P0 LDG.E R20, desc[UR4][R10.64+0xa8] ;  /* 0x0000a8040a140981 */ /* 0x000f28000c1e1900 */
[----:B------:R-:W4:Y:S04]  /*08a0*/  @P4 LDG.E R25, desc[UR4][R10.64+0xf0] ;  /* 0x0000f0040a194981 */ /* 0x000f28000c1e1900 */
        /* <DEDUP_REMOVED lines=21> */
[----:B------:R-:W-:Y:S02]  /*0a00*/  LOP3.LUT P0, RZ, R24, 0x8000, RZ, 0xc0, !PT ;  /* 0x0000800018ff7812 */ /* 0x000fe4000780c0ff */
[----:B----4-:R-:W-:Y:S01]  /*0a10*/  @P5 LOP3.LUT R15, R15, R26, RZ, 0x3c, !PT ;  /* 0x0000001a0f0f5212 */ /* 0x010fe200078e3cff */
[----:B------:R-:W4:Y:S04]  /*0a20*/  @P3 LDG.E R24, desc[UR4][R10.64+0xe4] ;  /* 0x0000e4040a183981 */ /* 0x000f28000c1e1900 */
[----:B------:R-:W2:Y:S01]  /*0a30*/  @P6 LDG.E R26, desc[UR4][R10.64+0x118] ;  /* 0x000118040a1a6981 */ /* 0x000ea2000c1e1900 */
        /* <DEDUP_REMOVED lines=8> */
[----:B---3--:R-:W-:-:S03]  /*0ac0*/  @P2 LOP3.LUT R3, R3, R22, RZ, 0x3c, !PT ;  /* 0x0000001603032212 */ /* 0x008fc600078e3cff */
[----:B------:R-:W3:Y:S01]  /*0ad0*/  @P4 LDG.E R22, desc[UR4][R10.64+0x100] ;  /* 0x000100040a164981 */ /* 0x000ee2000c1e1900 */
[----:B--2---:R-:W-:-:S03]  /*0ae0*/  @P6 LOP3.LUT R15, R15, R26, RZ, 0x3c, !PT ;  /* 0x0000001a0f0f6212 */ /* 0x004fc600078e3cff */
[----:B------:R-:W2:Y:S01]  /*0af0*/  @P0 LDG.E R26, desc[UR4][R10.64+0x12c] ;  /* 0x00012c040a1a0981 */ /* 0x000ea2000c1e1900 */
[----:B----4-:R-:W-:-:S03]  /*0b00*/  @P2 LOP3.LUT R2, R2, R23, RZ, 0x3c, !PT ;  /* 0x0000001702022212 */ /* 0x010fc600078e3cff */
[----:B------:R-:W4:Y:S01]  /*0b10*/  @P4 LDG.E R23, desc[UR4][R10.64+0xfc] ;  /* 0x0000fc040a174981 */ /* 0x000f22000c1e1900 */
[----:B------:R-:W-:-:S03]  /*0b20*/  @P2 LOP3.LUT R5, R5, R20, RZ, 0x3c, !PT ;  /* 0x0000001405052212 */ /* 0x000fc600078e3cff */
[----:B------:R-:W4:Y:S01]  /*0b30*/  @P4 LDG.E R20, desc[UR4][R10.64+0xf8] ;  /* 0x0000f8040a144981 */ /* 0x000f22000c1e1900 */
[----:B------:R-:W-:Y:S02]  /*0b40*/  @P3 LOP3.LUT R2, R2, R27, RZ, 0x3c, !PT ;  /* 0x0000001b02023212 */ /* 0x000fe400078e3cff */
[----:B------:R-:W-:Y:S01]  /*0b50*/  @P3 LOP3.LUT R4, R4, R25, RZ, 0x3c, !PT ;  /* 0x0000001904043212 */ /* 0x000fe200078e3cff */
[----:B------:R-:W4:Y:S01]  /*0b60*/  @P5 LDG.E R27, desc[UR4][R10.64+0x110] ;  /* 0x000110040a1b5981 */ /* 0x000f22000c1e1900 */
[----:B------:R-:W-:-:S03]  /*0b70*/  @P3 LOP3.LUT R5, R5, R24, RZ, 0x3c, !PT ;  /* 0x0000001805053212 */ /* 0x000fc600078e3cff */
[----:B------:R-:W4:Y:S04]  /*0b80*/  @P5 LDG.E R25, desc[UR4][R10.64+0x108] ;  /* 0x000108040a195981 */ /* 0x000f28000c1e1900 */
        /* <DEDUP_REMOVED lines=19> */
[----:B------:R-:W-:-:S05]  /*0cc0*/  VIADD R19, R19, 0x10 ;  /* 0x0000001013137836 */ /* 0x000fca0000000000 */
[----:B------:R-:W-:Y:S02]  /*0cd0*/  ISETP.NE.AND P1, PT, R19, 0x20, PT ;  /* 0x000000201300780c */ /* 0x000fe40003f25270 */
[----:B------:R-:W-:Y:S02]  /*0ce0*/  @P5 LOP3.LUT R3, R3, R18, RZ, 0x3c, !PT ;  /* 0x0000001203035212 */ /* 0x000fe400078e3cff */
[----:B------:R-:W-:Y:S02]  /*0cf0*/  @P6 LOP3.LUT R4, R4, R21, RZ, 0x3c, !PT ;  /* 0x0000001504046212 */ /* 0x000fe400078e3cff */
[----:B---3--:R-:W-:-:S04]  /*0d00*/  @P6 LOP3.LUT R3, R3, R22, RZ, 0x3c, !PT ;  /* 0x0000001603036212 */ /* 0x008fc800078e3cff */
[----:B--2---:R-:W-:Y:S02]  /*0d10*/  @P0 LOP3.LUT R3, R3, R26, RZ, 0x3c, !PT ;  /* 0x0000001a03030212 */ /* 0x004fe400078e3cff */
[----:B----4-:R-:W-:Y:S02]  /*0d20*/  @P6 LOP3.LUT R2, R2, R23, RZ, 0x3c, !PT ;  /* 0x0000001702026212 */ /* 0x010fe400078e3cff */
[----:B------:R-:W-:Y:S02]  /*0d30*/  @P6 LOP3.LUT R5, R5, R20, RZ, 0x3c, !PT ;  /* 0x0000001405056212 */ /* 0x000fe400078e3cff */
[----:B------:R-:W-:Y:S02]  /*0d40*/  @P0 LOP3.LUT R2, R2, R27, RZ, 0x3c, !PT ;  /* 0x0000001b02020212 */ /* 0x000fe400078e3cff */
[----:B------:R-:W-:Y:S02]  /*0d50*/  @P0 LOP3.LUT R4, R4, R25, RZ, 0x3c, !PT ;  /* 0x0000001904040212 */ /* 0x000fe400078e3cff */
[----:B------:R-:W-:Y:S01]  /*0d60*/  @P0 LOP3.LUT R5, R5, R24, RZ, 0x3c, !PT ;  /* 0x0000001805050212 */ /* 0x000fe200078e3cff */
[----:B------:R-:W-:Y:S06]  /*0d70*/  @P1 BRA `(.L_x_5) ;  /* 0xfffffff400481947 */ /* 0x000fec000383ffff */
[----:B------:R-:W-:-:S05]  /*0d80*/  VIADD R17, R17, 0x1 ;  /* 0x0000000111117836 */ /* 0x000fca0000000000 */
[----:B------:R-:W-:-:S13]  /*0d90*/  ISETP.NE.AND P0, PT, R17, 0x5, PT ;  /* 0x000000051100780c */ /* 0x000fda0003f05270 */
[----:B------:R-:W-:Y:S05]  /*0da0*/  @P0 BRA `(.L_x_6) ;  /* 0xfffffff400300947 */ /* 0x000fea000383ffff */
[----:B------:R1:W-:Y:S01]  /*0db0*/  STG.E.64 desc[UR4][R6.64+0x8], R4 ;  /* 0x0000080406007986 */ /* 0x0003e2000c101b04 */
[----:B------:R-:W-:Y:S01]  /*0dc0*/  VIADD R14, R14, 0x1 ;  /* 0x000000010e0e7836 */ /* 0x000fe20000000000 */
[----:B------:R-:W-:Y:S02]  /*0dd0*/  LOP3.LUT R11, R13, 0x3, RZ, 0xc0, !PT ;  /* 0x000000030d0b7812 */ /* 0x000fe400078ec0ff */
[----:B------:R1:W-:Y:S02]  /*0de0*/  STG.E.64 desc[UR4][R6.64+0x10], R2 ;  /* 0x0000100206007986 */ /* 0x0003e4000c101b04 */
[----:B------:R-:W-:Y:S02]  /*0df0*/  ISETP.GE.U32.AND P0, PT, R14, R11, PT ;  /* 0x0000000b0e00720c */ /* 0x000fe40003f06070 */
[----:B------:R1:W-:Y:S11]  /*0e00*/  STG.E desc[UR4][R6.64+0x4], R15 ;  /* 0x0000040f06007986 */ /* 0x0003f6000c101904 */
[----:B------:R-:W-:Y:S05]  /*0e10*/  @!P0 BRA `(.L_x_7) ;  /* 0xfffffff400048947 */ /* 0x000fea000383ffff */
.L_x_4:
[----:B------:R-:W-:Y:S05]  /*0e20*/  BSYNC.RECONVERGENT B1 ;  /* 0x0000000000017941 */ /* 0x000fea0003800200 */
.L_x_3:
[C---:B------:R-:W-:Y:S01]  /*0e30*/  ISETP.GT.U32.AND P0, PT, R13.reuse, 0x3, PT ;  /* 0x000000030d00780c */ /* 0x040fe20003f04070 */
[----:B------:R-:W-:Y:S01]  /*0e40*/  VIADD R12, R12, 0x1 ;  /* 0x000000010c0c7836 */ /* 0x000fe20000000000 */
[--C-:B------:R-:W-:Y:S02]  /*0e50*/  SHF.R.U64 R13, R13, 0x2, R0.reuse ;  /* 0x000000020d0d7819 */ /* 0x100fe40000001200 */
[----:B------:R-:W-:Y:S02]  /*0e60*/  ISETP.GT.U32.AND.EX P0, PT, R0, RZ, PT, P0 ;  /* 0x000000ff0000720c */ /* 0x000fe40003f04100 */
[----:B------:R-:W-:-:S11]  /*0e70*/  SHF.R.U32.HI R0, RZ, 0x2, R0 ;  /* 0x00000002ff007819 */ /* 0x000fd60000011600 */
[----:B------:R-:W-:Y:S05]  /*0e80*/  @P0 BRA `(.L_x_8) ;  /* 0xfffffff000c80947 */ /* 0x000fea000383ffff */
.L_x_2:
[----:B------:R-:W-:Y:S05]  /*0e90*/  BSYNC.RECONVERGENT B0 ;  /* 0x0000000000007941 */ /* 0x000fea0003800200 */
.L_x_1:
[----:B------:R-:W-:Y:S04]  /*0ea0*/  STG.E.64 desc[UR4][R6.64+0x18], RZ ;  /* 0x000018ff06007986 */ /* 0x000fe8000c101b04 */
[----:B------:R-:W-:Y:S04]  /*0eb0*/  STG.E desc[UR4][R6.64+0x20], RZ ;  /* 0x000020ff06007986 */ /* 0x000fe8000c101904 */
[----:B------:R-:W-:Y:S01]  /*0ec0*/  STG.E.64 desc[UR4][R6.64+0x28], RZ ;  /* 0x000028ff06007986 */ /* 0x000fe2000c101b04 */
[----:B------:R-:W-:Y:S05]  /*0ed0*/  EXIT ;  /* 0x000000000000794d */ /* 0x000fea0003800000 */
.L_x_9:
        /* <DEDUP_REMOVED lines=10> */
.L_x_11:


//--------------------- .nv.global.init           --------------------------
	.section	.nv.global.init,"aw",@progbits
	.align	4
.nv.global.init:
	.type		mrg32k3aM1SubSeq,@object
	.size		mrg32k3aM1SubSeq,(mrg32k3aM2SubSeq - mrg32k3aM1SubSeq)
mrg32k3aM1SubSeq:
        /*0000*/ 	.byte	0x0b, 0xcc, 0xee, 0x04, 0x73, 0x29, 0x8b, 0x6f, 0xf6, 0x53, 0x03, 0xf6, 0x23, 0xf6, 0xea, 0xda
        /* <DEDUP_REMOVED lines=125> */
	.type		mrg32k3aM2SubSeq,@object
	.size		mrg32k3aM2SubSeq,(mrg32k3aM1 - mrg32k3aM2SubSeq)
mrg32k3aM2SubSeq:
        /* <DEDUP_REMOVED lines=126> */
	.type		mrg32k3aM1,@object
	.size		mrg32k3aM1,(mrg32k3aM1Seq - mrg32k3aM1)
mrg32k3aM1:
        /* <DEDUP_REMOVED lines=144> */
	.type		mrg32k3aM1Seq,@object
	.size		mrg32k3aM1Seq,(mrg32k3aM2 - mrg32k3aM1Seq)
mrg32k3aM1Seq:
        /* <DEDUP_REMOVED lines=144> */
	.type		mrg32k3aM2,@object
	.size		mrg32k3aM2,(mrg32k3aM2Seq - mrg32k3aM2)
mrg32k3aM2:
        /* <DEDUP_REMOVED lines=144> */
	.type		mrg32k3aM2Seq,@object
	.size		mrg32k3aM2Seq,(precalc_xorwow_matrix - mrg32k3aM2Seq)
mrg32k3aM2Seq:
        /* <DEDUP_REMOVED lines=144> */
	.type		precalc_xorwow_matrix,@object
	.size		precalc_xorwow_matrix,(precalc_xorwow_offset_matrix - precalc_xorwow_matrix)
precalc_xorwow_matrix:
        /* <DEDUP_REMOVED lines=6400> */
	.type		precalc_xorwow_offset_matrix,@object
	.size		precalc_xorwow_offset_matrix,(.L_1 - precalc_xorwow_offset_matrix)
precalc_xorwow_offset_matrix:
        /* <DEDUP_REMOVED lines=6400> */
.L_1:


//--------------------- .nv.shared.reserved.0     --------------------------
	.section	.nv.shared.reserved.0,"aw",@nobits
	.weak		__nv_reservedSMEM_offset_0_alias
	.size		__nv_reservedSMEM_offset_0_alias, 0, 64
	.other		__nv_reservedSMEM_offset_0_alias,@"STO_CUDA_RESERVED_SHARED STV_DEFAULT"
__nv_reservedSMEM_offset_0_alias:
	.zero		0
	.zero		64


//--------------------- .nv.constant0._Z15generate_kernelPfP17curandStateXORWOWi --------------------------
	.section	.nv.constant0._Z15generate_kernelPfP17curandStateXORWOWi,"a",@progbits
	.sectionflags	@""
	.align	4
.nv.constant0._Z15generate_kernelPfP17curandStateXORWOWi:
	.zero		916


//--------------------- .nv.constant0._Z12setup_kernelP17curandStateXORWOWm --------------------------
	.section	.nv.constant0._Z12setup_kernelP17curandStateXORWOWm,"a",@progbits
	.sectionflags	@""
	.align	4
.nv.constant0._Z12setup_kernelP17curandStateXORWOWm:
	.zero		912


//--------------------- SYMBOLS --------------------------

	.type		.nv.reservedSmem.offset0,@object
	.size		.nv.reservedSmem.offset0,0x4
